//
// Generated by NVIDIA NVVM Compiler
//
// Compiler Build ID: CL-36424714
// Cuda compilation tools, release 13.0, V13.0.88
// Based on NVVM 20.0.0
//

.version 9.0
.target sm_100
.address_size 64

	// .globl	_Z12conv3DCachedPfS_iii
.const .align 4 .b8 F[108];
// _ZZ12conv3DCachedPfS_iiiE3N_s has been demoted

.visible .entry _Z12conv3DCachedPfS_iii(
	.param .u64 .ptr .align 1 _Z12conv3DCachedPfS_iii_param_0,
	.param .u64 .ptr .align 1 _Z12conv3DCachedPfS_iii_param_1,
	.param .u32 _Z12conv3DCachedPfS_iii_param_2,
	.param .u32 _Z12conv3DCachedPfS_iii_param_3,
	.param .u32 _Z12conv3DCachedPfS_iii_param_4
)
{
	.reg .pred 	%p<69>;
	.reg .b32 	%r<100>;
	.reg .b32 	%f<77>;
	.reg .b64 	%rd<20>;
	// demoted variable
	.shared .align 4 .b8 _ZZ12conv3DCachedPfS_iiiE3N_s[2048];
	ld.param.u64 	%rd8, [_Z12conv3DCachedPfS_iii_param_0];
	ld.param.u64 	%rd7, [_Z12conv3DCachedPfS_iii_param_1];
	ld.param.u32 	%r29, [_Z12conv3DCachedPfS_iii_param_2];
	ld.param.u32 	%r32, [_Z12conv3DCachedPfS_iii_param_3];
	ld.param.u32 	%r31, [_Z12conv3DCachedPfS_iii_param_4];
	cvta.to.global.u64 	%rd1, %rd8;
	mov.u32 	%r33, %ctaid.y;
	mov.u32 	%r34, %ntid.y;
	mov.u32 	%r1, %tid.y;
	mad.lo.s32 	%r35, %r33, %r34, %r1;
	mov.u32 	%r36, %ctaid.x;
	mov.u32 	%r37, %ntid.x;
	mov.u32 	%r3, %tid.x;
	mad.lo.s32 	%r4, %r36, %r37, %r3;
	mov.u32 	%r38, %ctaid.z;
	mov.u32 	%r39, %ntid.z;
	mov.u32 	%r99, %tid.z;
	mad.lo.s32 	%r6, %r38, %r39, %r99;
	setp.ge.s32 	%p7, %r6, %r31;
	setp.ge.s32 	%p8, %r35, %r32;
	or.pred  	%p9, %p7, %p8;
	setp.ge.s32 	%p10, %r4, %r29;
	or.pred  	%p11, %p10, %p9;
	@%p11 bra 	$L__BB0_2;
	mad.lo.s32 	%r48, %r32, %r6, %r35;
	mad.lo.s32 	%r49, %r48, %r29, %r4;
	mul.wide.s32 	%rd9, %r49, 4;
	add.s64 	%rd10, %rd1, %rd9;
	ld.global.f32 	%f29, [%rd10];
	shl.b32 	%r50, %r99, 8;
	mov.u32 	%r51, _ZZ12conv3DCachedPfS_iiiE3N_s;
	add.s32 	%r52, %r51, %r50;
	shl.b32 	%r53, %r1, 5;
	add.s32 	%r54, %r52, %r53;
	shl.b32 	%r55, %r3, 2;
	add.s32 	%r56, %r54, %r55;
	st.shared.f32 	[%r56], %f29;
	bra.uni 	$L__BB0_3;
$L__BB0_2:
	shl.b32 	%r40, %r99, 8;
	mov.u32 	%r41, _ZZ12conv3DCachedPfS_iiiE3N_s;
	add.s32 	%r42, %r41, %r40;
	shl.b32 	%r43, %r1, 5;
	add.s32 	%r44, %r42, %r43;
	shl.b32 	%r45, %r3, 2;
	add.s32 	%r46, %r44, %r45;
	mov.b32 	%r47, 0;
	st.shared.u32 	[%r46], %r47;
$L__BB0_3:
	setp.ge.s32 	%p12, %r4, %r29;
	setp.ge.s32 	%p13, %r35, %r32;
	setp.ge.s32 	%p14, %r6, %r31;
	bar.sync 	0;
	or.pred  	%p15, %p12, %p14;
	or.pred  	%p16, %p13, %p15;
	@%p16 bra 	$L__BB0_43;
	add.s32 	%r7, %r3, -1;
	add.s32 	%r58, %r6, -1;
	mad.lo.s32 	%r59, %r32, %r58, %r35;
	add.s32 	%r60, %r59, -1;
	mad.lo.s32 	%r97, %r29, %r60, %r4;
	mul.lo.s32 	%r9, %r32, %r29;
	mul.lo.s32 	%r61, %r29, %r59;
	add.s32 	%r62, %r61, %r29;
	add.s32 	%r96, %r4, %r62;
	add.s32 	%r95, %r4, %r61;
	shl.b32 	%r63, %r99, 8;
	shl.b32 	%r64, %r1, 5;
	add.s32 	%r65, %r63, %r64;
	shl.b32 	%r66, %r3, 2;
	add.s32 	%r67, %r65, %r66;
	mov.u32 	%r68, _ZZ12conv3DCachedPfS_iiiE3N_s;
	add.s32 	%r69, %r67, %r68;
	add.s32 	%r94, %r69, -292;
	mov.u64 	%rd12, F;
	add.s64 	%rd19, %rd12, 16;
	mov.f32 	%f76, 0f00000000;
	mov.b32 	%r98, -1;
	add.s32 	%r72, %r1, -1;
	mov.u32 	%r93, %r6;
$L__BB0_5:
	setp.ne.s32 	%p17, %r35, 0;
	add.s32 	%r20, %r99, -1;
	setp.ne.s32 	%p18, %r93, 0;
	setp.le.s32 	%p19, %r93, %r31;
	and.pred  	%p1, %p18, %p19;
	max.u32 	%r73, %r20, %r72;
	setp.lt.u32 	%p2, %r73, 8;
	and.pred  	%p3, %p1, %p17;
	add.s32 	%r74, %r97, -1;
	mul.wide.s32 	%rd13, %r74, 4;
	add.s64 	%rd3, %rd1, %rd13;
	max.u32 	%r75, %r73, %r7;
	setp.gt.u32 	%p20, %r75, 7;
	@%p20 bra 	$L__BB0_7;
	ld.const.f32 	%f33, [%rd19+-16];
	ld.shared.f32 	%f34, [%r94];
	fma.rn.f32 	%f76, %f33, %f34, %f76;
	bra.uni 	$L__BB0_9;
$L__BB0_7:
	setp.lt.s32 	%p21, %r4, 1;
	not.pred 	%p22, %p3;
	or.pred  	%p23, %p22, %p21;
	@%p23 bra 	$L__BB0_9;
	ld.const.f32 	%f31, [%rd19+-16];
	ld.global.f32 	%f32, [%rd3];
	fma.rn.f32 	%f76, %f31, %f32, %f76;
$L__BB0_9:
	setp.lt.u32 	%p24, %r3, 8;
	and.pred  	%p25, %p2, %p24;
	@%p25 bra 	$L__BB0_12;
	setp.lt.s32 	%p26, %r4, 0;
	not.pred 	%p27, %p3;
	or.pred  	%p28, %p27, %p26;
	@%p28 bra 	$L__BB0_13;
	ld.const.f32 	%f35, [%rd19+-12];
	ld.global.f32 	%f36, [%rd3+4];
	fma.rn.f32 	%f76, %f35, %f36, %f76;
	bra.uni 	$L__BB0_13;
$L__BB0_12:
	ld.const.f32 	%f37, [%rd19+-12];
	ld.shared.f32 	%f38, [%r94+4];
	fma.rn.f32 	%f76, %f37, %f38, %f76;
$L__BB0_13:
	setp.gt.s32 	%p29, %r4, -2;
	add.s32 	%r77, %r4, 2;
	setp.le.s32 	%p30, %r77, %r29;
	and.pred  	%p4, %p29, %p30;
	setp.lt.u32 	%p31, %r3, 7;
	and.pred  	%p32, %p2, %p31;
	@%p32 bra 	$L__BB0_16;
	and.pred  	%p33, %p3, %p4;
	not.pred 	%p34, %p33;
	@%p34 bra 	$L__BB0_17;
	ld.const.f32 	%f39, [%rd19+-8];
	ld.global.f32 	%f40, [%rd3+8];
	fma.rn.f32 	%f76, %f39, %f40, %f76;
	bra.uni 	$L__BB0_17;
$L__BB0_16:
	ld.const.f32 	%f41, [%rd19+-8];
	ld.shared.f32 	%f42, [%r94+8];
	fma.rn.f32 	%f76, %f41, %f42, %f76;
$L__BB0_17:
	or.b32  	%r21, %r20, %r1;
	max.u32 	%r80, %r21, %r7;
	setp.lt.u32 	%p35, %r80, 8;
	add.s32 	%r81, %r95, -1;
	mul.wide.s32 	%rd14, %r81, 4;
	add.s64 	%rd4, %rd1, %rd14;
	@%p35 bra 	$L__BB0_20;
	setp.lt.s32 	%p36, %r4, 1;
	not.pred 	%p37, %p1;
	or.pred  	%p38, %p37, %p36;
	@%p38 bra 	$L__BB0_21;
	ld.const.f32 	%f43, [%rd19+-4];
	ld.global.f32 	%f44, [%rd4];
	fma.rn.f32 	%f76, %f43, %f44, %f76;
	bra.uni 	$L__BB0_21;
$L__BB0_20:
	ld.const.f32 	%f45, [%rd19+-4];
	ld.shared.f32 	%f46, [%r94+32];
	fma.rn.f32 	%f76, %f45, %f46, %f76;
$L__BB0_21:
	or.b32  	%r82, %r21, %r3;
	setp.lt.u32 	%p39, %r82, 8;
	@%p39 bra 	$L__BB0_24;
	setp.lt.s32 	%p40, %r4, 0;
	not.pred 	%p41, %p1;
	or.pred  	%p42, %p41, %p40;
	@%p42 bra 	$L__BB0_25;
	ld.const.f32 	%f47, [%rd19];
	ld.global.f32 	%f48, [%rd4+4];
	fma.rn.f32 	%f76, %f47, %f48, %f76;
	bra.uni 	$L__BB0_25;
$L__BB0_24:
	ld.const.f32 	%f49, [%rd19];
	ld.shared.f32 	%f50, [%r94+36];
	fma.rn.f32 	%f76, %f49, %f50, %f76;
$L__BB0_25:
	setp.lt.u32 	%p43, %r21, 8;
	and.pred  	%p45, %p43, %p31;
	@%p45 bra 	$L__BB0_28;
	and.pred  	%p46, %p1, %p4;
	not.pred 	%p47, %p46;
	@%p47 bra 	$L__BB0_29;
	ld.const.f32 	%f51, [%rd19+4];
	ld.global.f32 	%f52, [%rd4+8];
	fma.rn.f32 	%f76, %f51, %f52, %f76;
	bra.uni 	$L__BB0_29;
$L__BB0_28:
	ld.const.f32 	%f53, [%rd19+4];
	ld.shared.f32 	%f54, [%r94+40];
	fma.rn.f32 	%f76, %f53, %f54, %f76;
$L__BB0_29:
	setp.lt.u32 	%p48, %r20, 8;
	add.s32 	%r84, %r35, 2;
	setp.le.u32 	%p49, %r84, %r32;
	setp.lt.u32 	%p50, %r1, 7;
	setp.lt.u32 	%p51, %r7, 8;
	and.pred  	%p5, %p48, %p50;
	and.pred  	%p6, %p1, %p49;
	and.pred  	%p52, %p5, %p51;
	add.s32 	%r87, %r96, -1;
	mul.wide.s32 	%rd15, %r87, 4;
	add.s64 	%rd5, %rd1, %rd15;
	@%p52 bra 	$L__BB0_32;
	setp.lt.s32 	%p53, %r4, 1;
	not.pred 	%p54, %p6;
	or.pred  	%p55, %p54, %p53;
	@%p55 bra 	$L__BB0_33;
	ld.const.f32 	%f55, [%rd19+8];
	ld.global.f32 	%f56, [%rd5];
	fma.rn.f32 	%f76, %f55, %f56, %f76;
	bra.uni 	$L__BB0_33;
$L__BB0_32:
	ld.const.f32 	%f57, [%rd19+8];
	ld.shared.f32 	%f58, [%r94+64];
	fma.rn.f32 	%f76, %f57, %f58, %f76;
$L__BB0_33:
	and.pred  	%p57, %p5, %p24;
	@%p57 bra 	$L__BB0_36;
	setp.lt.s32 	%p58, %r4, 0;
	not.pred 	%p59, %p6;
	or.pred  	%p60, %p59, %p58;
	@%p60 bra 	$L__BB0_37;
	ld.const.f32 	%f59, [%rd19+12];
	ld.global.f32 	%f60, [%rd5+4];
	fma.rn.f32 	%f76, %f59, %f60, %f76;
	bra.uni 	$L__BB0_37;
$L__BB0_36:
	ld.const.f32 	%f61, [%rd19+12];
	ld.shared.f32 	%f62, [%r94+68];
	fma.rn.f32 	%f76, %f61, %f62, %f76;
$L__BB0_37:
	setp.lt.u32 	%p61, %r3, 7;
	and.pred  	%p62, %p5, %p61;
	@%p62 bra 	$L__BB0_40;
	setp.gt.s32 	%p63, %r4, -2;
	add.s32 	%r90, %r4, 2;
	setp.le.s32 	%p64, %r90, %r29;
	and.pred  	%p65, %p63, %p64;
	and.pred  	%p66, %p6, %p65;
	not.pred 	%p67, %p66;
	@%p67 bra 	$L__BB0_41;
	ld.const.f32 	%f63, [%rd19+16];
	ld.global.f32 	%f64, [%rd5+8];
	fma.rn.f32 	%f76, %f63, %f64, %f76;
	bra.uni 	$L__BB0_41;
$L__BB0_40:
	ld.const.f32 	%f65, [%rd19+16];
	ld.shared.f32 	%f66, [%r94+72];
	fma.rn.f32 	%f76, %f65, %f66, %f76;
$L__BB0_41:
	add.s32 	%r99, %r99, 1;
	add.s64 	%rd19, %rd19, 36;
	add.s32 	%r98, %r98, 1;
	add.s32 	%r97, %r97, %r9;
	add.s32 	%r96, %r96, %r9;
	add.s32 	%r95, %r95, %r9;
	add.s32 	%r94, %r94, 256;
	add.s32 	%r93, %r93, 1;
	setp.ne.s32 	%p68, %r98, 2;
	@%p68 bra 	$L__BB0_5;
	mad.lo.s32 	%r91, %r32, %r6, %r35;
	mad.lo.s32 	%r92, %r91, %r29, %r4;
	cvta.to.global.u64 	%rd16, %rd7;
	mul.wide.s32 	%rd17, %r92, 4;
	add.s64 	%rd18, %rd16, %rd17;
	st.global.f32 	[%rd18], %f76;
$L__BB0_43:
	ret;

}


// ===== COMPILED SASS (sm_100) =====

	.target	sm_100

	.elftype	@"ET_EXEC"


//--------------------- .note.nv.tkinfo           --------------------------
	.section	.note.nv.tkinfo,"",@"SHT_NOTE"
	.sectionflags	@"SHF_NOTE_NV_TKINFO"
	.tkinfo
        /*0018*/ 	.word	0x00000002
        /*0030*/ 	.string	""
        /*0030*/ 	.string	"ptxas"
        /*0030*/ 	.string	"Cuda compilation tools, release 13.0, V13.0.88"
        /*0030*/ 	.string	"Build cuda_13.0.r13.0/compiler.36424714_0"
        /*0030*/ 	.string	"-arch sm_100 -m 64 "



//--------------------- .note.nv.cuinfo           --------------------------
	.section	.note.nv.cuinfo,"",@"SHT_NOTE"
	.sectionflags	@"SHF_NOTE_NV_CUINFO"
        /*0018*/ 	.short	0x0002
        /*001a*/ 	.short	0x0064
        /*001c*/ 	.short	0x0082
	.zero		2


//--------------------- .nv.info                  --------------------------
	.section	.nv.info,"",@"SHT_CUDA_INFO"
	.align	4


	//----- nvinfo : EIATTR_REGCOUNT
	.align		4
        /*0000*/ 	.byte	0x04, 0x2f
        /*0002*/ 	.short	(.L_2 - .L_1)
	.align		4
.L_1:
        /*0004*/ 	.word	index@(_Z12conv3DCachedPfS_iii)
        /*0008*/ 	.word	0x0000001c


	//----- nvinfo : EIATTR_FRAME_SIZE
	.align		4
.L_2:
        /*000c*/ 	.byte	0x04, 0x11
        /*000e*/ 	.short	(.L_4 - .L_3)
	.align		4
.L_3:
        /*0010*/ 	.word	index@(_Z12conv3DCachedPfS_iii)
        /*0014*/ 	.word	0x00000000


	//----- nvinfo : EIATTR_MIN_STACK_SIZE
	.align		4
.L_4:
        /*0018*/ 	.byte	0x04, 0x12
        /*001a*/ 	.short	(.L_6 - .L_5)
	.align		4
.L_5:
        /*001c*/ 	.word	index@(_Z12conv3DCachedPfS_iii)
        /*0020*/ 	.word	0x00000000
.L_6:


//--------------------- .nv.compat                --------------------------
	.section	.nv.compat,"",@"SHT_CUDA_COMPAT_INFO"
	.align	4
        /*0000*/ 	.byte	0x02, 0x09, 0x00, 0x00, 0x02, 0x02, 0x01, 0x00, 0x02, 0x05, 0x05, 0x00, 0x03, 0x07, 0x01, 0x01
        /*0010*/ 	.byte	0x02, 0x03, 0x00, 0x00, 0x02, 0x06, 0x01, 0x00, 0x04, 0x0b, 0x08, 0x00, 0x09, 0x00, 0x00, 0x00
        /*0020*/ 	.byte	0x00, 0x00, 0x00, 0x00


//--------------------- .nv.info._Z12conv3DCachedPfS_iii --------------------------
	.section	.nv.info._Z12conv3DCachedPfS_iii,"",@"SHT_CUDA_INFO"
	.sectionflags	@""
	.align	4


	//----- nvinfo : EIATTR_CUDA_API_VERSION
	.align		4
        /*0000*/ 	.byte	0x04, 0x37
        /*0002*/ 	.short	(.L_8 - .L_7)
.L_7:
        /*0004*/ 	.word	0x00000082


	//----- nvinfo : EIATTR_KPARAM_INFO
	.align		4
.L_8:
        /*0008*/ 	.byte	0x04, 0x17
        /*000a*/ 	.short	(.L_10 - .L_9)
.L_9:
        /*000c*/ 	.word	0x00000000
        /*0010*/ 	.short	0x0004
        /*0012*/ 	.short	0x0018
        /*0014*/ 	.byte	0x00, 0xf0, 0x11, 0x00


	//----- nvinfo : EIATTR_KPARAM_INFO
	.align		4
.L_10:
        /*0018*/ 	.byte	0x04, 0x17
        /*001a*/ 	.short	(.L_12 - .L_11)
.L_11:
        /*001c*/ 	.word	0x00000000
        /*0020*/ 	.short	0x0003
        /*0022*/ 	.short	0x0014
        /*0024*/ 	.byte	0x00, 0xf0, 0x11, 0x00


	//----- nvinfo : EIATTR_KPARAM_INFO
	.align		4
.L_12:
        /*0028*/ 	.byte	0x04, 0x17
        /*002a*/ 	.short	(.L_14 - .L_13)
.L_13:
        /*002c*/ 	.word	0x00000000
        /*0030*/ 	.short	0x0002
        /*0032*/ 	.short	0x0010
        /*0034*/ 	.byte	0x00, 0xf0, 0x11, 0x00


	//----- nvinfo : EIATTR_KPARAM_INFO
	.align		4
.L_14:
        /*0038*/ 	.byte	0x04, 0x17
        /*003a*/ 	.short	(.L_16 - .L_15)
.L_15:
        /*003c*/ 	.word	0x00000000
        /*0040*/ 	.short	0x0001
        /*0042*/ 	.short	0x0008
        /*0044*/ 	.byte	0x00, 0xf5, 0x21, 0x00


	//----- nvinfo : EIATTR_KPARAM_INFO
	.align		4
.L_16:
        /*0048*/ 	.byte	0x04, 0x17
        /*004a*/ 	.short	(.L_18 - .L_17)
.L_17:
        /*004c*/ 	.word	0x00000000
        /*0050*/ 	.short	0x0000
        /*0052*/ 	.short	0x0000
        /*0054*/ 	.byte	0x00, 0xf5, 0x21, 0x00


	//----- nvinfo : EIATTR_SPARSE_MMA_MASK
	.align		4
.L_18:
        /*0058*/ 	.byte	0x03, 0x50
        /*005a*/ 	.short	0x0000


	//----- nvinfo : EIATTR_MAXREG_COUNT
	.align		4
        /*005c*/ 	.byte	0x03, 0x1b
        /*005e*/ 	.short	0x00ff


	//----- nvinfo : EIATTR_NUM_BARRIERS
	.align		4
        /*0060*/ 	.byte	0x02, 0x4c
        /*0062*/ 	.byte	0x01
	.zero		1


	//----- nvinfo : EIATTR_MERCURY_ISA_VERSION
	.align		4
        /*0064*/ 	.byte	0x03, 0x5f
        /*0066*/ 	.short	0x0101


	//----- nvinfo : EIATTR_VRC_CTA_INIT_COUNT
	.align		4
        /*0068*/ 	.byte	0x02, 0x4a
	.zero		1
	.zero		1


	//----- nvinfo : EIATTR_EXIT_INSTR_OFFSETS
	.align		4
        /*006c*/ 	.byte	0x04, 0x1c
        /*006e*/ 	.short	(.L_20 - .L_19)


	//   ....[0]....
.L_19:
        /*0070*/ 	.word	0x00000290


	//   ....[1]....
        /*0074*/ 	.word	0x00001dc0


	//----- nvinfo : EIATTR_CRS_STACK_SIZE
	.align		4
.L_20:
        /*0078*/ 	.byte	0x04, 0x1e
        /*007a*/ 	.short	(.L_22 - .L_21)
.L_21:
        /*007c*/ 	.word	0x00000000


	//----- nvinfo : EIATTR_CBANK_PARAM_SIZE
	.align		4
.L_22:
        /*0080*/ 	.byte	0x03, 0x19
        /*0082*/ 	.short	0x001c


	//----- nvinfo : EIATTR_PARAM_CBANK
	.align		4
        /*0084*/ 	.byte	0x04, 0x0a
        /*0086*/ 	.short	(.L_24 - .L_23)
	.align		4
.L_23:
        /*0088*/ 	.word	index@(.nv.constant0._Z12conv3DCachedPfS_iii)
        /*008c*/ 	.short	0x0380
        /*008e*/ 	.short	0x001c


	//----- nvinfo : EIATTR_SW_WAR
	.align		4
.L_24:
        /*0090*/ 	.byte	0x04, 0x36
        /*0092*/ 	.short	(.L_26 - .L_25)
.L_25:
        /*0094*/ 	.word	0x00000008
.L_26:


//--------------------- .nv.callgraph             --------------------------
	.section	.nv.callgraph,"",@"SHT_CUDA_CALLGRAPH"
	.align	4
	.sectionentsize	8
	.align		4
        /*0000*/ 	.word	0x00000000
	.align		4
        /*0004*/ 	.word	0xffffffff
	.align		4
        /*0008*/ 	.word	0x00000000
	.align		4
        /*000c*/ 	.word	0xfffffffe
	.align		4
        /*0010*/ 	.word	0x00000000
	.align		4
        /*0014*/ 	.word	0xfffffffd
	.align		4
        /*0018*/ 	.word	0x00000000
	.align		4
        /*001c*/ 	.word	0xfffffffc


//--------------------- .nv.constant3             --------------------------
	.section	.nv.constant3,"a",@progbits
	.align	4
.nv.constant3:
	.type		F,@object
	.size		F,(.L_0 - F)
F:
	.zero		108
.L_0:


//--------------------- .text._Z12conv3DCachedPfS_iii --------------------------
	.section	.text._Z12conv3DCachedPfS_iii,"ax",@progbits
	.align	128
        .global         _Z12conv3DCachedPfS_iii
        .type           _Z12conv3DCachedPfS_iii,@function
        .size           _Z12conv3DCachedPfS_iii,(.L_x_79 - _Z12conv3DCachedPfS_iii)
        .other          _Z12conv3DCachedPfS_iii,@"STO_CUDA_ENTRY STV_DEFAULT"
_Z12conv3DCachedPfS_iii:
.text._Z12conv3DCachedPfS_iii:
[----:B------:R-:W-:Y:S01]  /*0000*/  LDC R1, c[0x0][0x37c] ;  /* 0x0000df00ff017b82 */ /* 0x000fe20000000800 */
[----:B------:R-:W0:Y:S07]  /*0010*/  S2R R12, SR_TID.Y ;  /* 0x00000000000c7919 */ /* 0x000e2e0000002200 */
[----:B------:R-:W0:Y:S01]  /*0020*/  S2UR UR4, SR_CTAID.Y ;  /* 0x00000000000479c3 */ /* 0x000e220000002600 */
[----:B------:R-:W1:Y:S01]  /*0030*/  LDCU UR8, c[0x0][0x398] ;  /* 0x00007300ff0877ac */ /* 0x000e620008000800 */
[----:B------:R-:W2:Y:S01]  /*0040*/  S2R R17, SR_TID.Z ;  /* 0x0000000000117919 */ /* 0x000ea20000002300 */
[----:B------:R-:W3:Y:S05]  /*0050*/  S2R R9, SR_TID.X ;  /* 0x0000000000097919 */ /* 0x000eea0000002100 */
[----:B------:R-:W0:Y:S08]  /*0060*/  LDC R5, c[0x0][0x364] ;  /* 0x0000d900ff057b82 */ /* 0x000e300000000800 */
[----:B------:R-:W3:Y:S08]  /*0070*/  LDC R0, c[0x0][0x360] ;  /* 0x0000d800ff007b82 */ /* 0x000ef00000000800 */
[----:B------:R-:W2:Y:S08]  /*0080*/  S2UR UR6, SR_CTAID.Z ;  /* 0x00000000000679c3 */ /* 0x000eb00000002700 */
[----:B------:R-:W2:Y:S01]  /*0090*/  LDC R8, c[0x0][0x368] ;  /* 0x0000da00ff087b82 */ /* 0x000ea20000000800 */
[----:B0-----:R-:W-:-:S07]  /*00a0*/  IMAD R10, R5, UR4, R12 ;  /* 0x00000004050a7c24 */ /* 0x001fce000f8e020c */
[----:B------:R-:W0:Y:S08]  /*00b0*/  LDC.64 R2, c[0x0][0x390] ;  /* 0x0000e400ff027b82 */ /* 0x000e300000000a00 */
[----:B------:R-:W3:Y:S01]  /*00c0*/  S2UR UR5, SR_CTAID.X ;  /* 0x00000000000579c3 */ /* 0x000ee20000002500 */
[----:B--2---:R-:W-:Y:S01]  /*00d0*/  IMAD R8, R8, UR6, R17 ;  /* 0x0000000608087c24 */ /* 0x004fe2000f8e0211 */
[----:B------:R-:W2:Y:S01]  /*00e0*/  LDCU.64 UR6, c[0x0][0x358] ;  /* 0x00006b00ff0677ac */ /* 0x000ea20008000a00 */
[----:B0-----:R-:W-:-:S04]  /*00f0*/  ISETP.GE.AND P0, PT, R10, R3, PT ;  /* 0x000000030a00720c */ /* 0x001fc80003f06270 */
[----:B-1----:R-:W-:Y:S01]  /*0100*/  ISETP.GE.OR P0, PT, R8, UR8, P0 ;  /* 0x0000000808007c0c */ /* 0x002fe20008706670 */
[----:B---3--:R-:W-:-:S05]  /*0110*/  IMAD R7, R0, UR5, R9 ;  /* 0x0000000500077c24 */ /* 0x008fca000f8e0209 */
[----:B------:R-:W-:-:S13]  /*0120*/  ISETP.GE.OR P0, PT, R7, R2, P0 ;  /* 0x000000020700720c */ /* 0x000fda0000706670 */
[----:B------:R-:W0:Y:S01]  /*0130*/  @!P0 LDC.64 R4, c[0x0][0x380] ;  /* 0x0000e000ff048b82 */ /* 0x000e220000000a00 */
[----:B------:R-:W-:-:S04]  /*0140*/  @!P0 IMAD R0, R8, R3, R10 ;  /* 0x0000000308008224 */ /* 0x000fc800078e020a */
[----:B------:R-:W-:-:S04]  /*0150*/  @!P0 IMAD R11, R0, R2, R7 ;  /* 0x00000002000b8224 */ /* 0x000fc800078e0207 */
[----:B0-----:R-:W-:-:S06]  /*0160*/  @!P0 IMAD.WIDE R4, R11, 0x4, R4 ;  /* 0x000000040b048825 */ /* 0x001fcc00078e0204 */
[----:B--2---:R0:W2:Y:S01]  /*0170*/  @!P0 LDG.E R4, desc[UR6][R4.64] ;  /* 0x0000000604048981 */ /* 0x0040a2000c1e1900 */
[----:B------:R-:W1:Y:S01]  /*0180*/  S2UR UR5, SR_CgaCtaId ;  /* 0x00000000000579c3 */ /* 0x000e620000008800 */
[----:B------:R-:W-:Y:S01]  /*0190*/  UMOV UR4, 0x400 ;  /* 0x0000040000047882 */ /* 0x000fe20000000000 */
[----:B------:R-:W-:-:S04]  /*01a0*/  ISETP.GE.AND P1, PT, R8, UR8, PT ;  /* 0x0000000808007c0c */ /* 0x000fc8000bf26270 */
[----:B------:R-:W-:-:S04]  /*01b0*/  ISETP.GE.OR P1, PT, R7, R2, P1 ;  /* 0x000000020700720c */ /* 0x000fc80000f26670 */
[----:B------:R-:W-:Y:S01]  /*01c0*/  ISETP.GE.OR P1, PT, R10, R3, P1 ;  /* 0x000000030a00720c */ /* 0x000fe20000f26670 */
[----:B-1----:R-:W-:-:S06]  /*01d0*/  ULEA UR4, UR5, UR4, 0x18 ;  /* 0x0000000405047291 */ /* 0x002fcc000f8ec0ff */
[----:B------:R-:W-:-:S04]  /*01e0*/  @!P0 IMAD.U32 R6, RZ, RZ, UR4 ;  /* 0x00000004ff068e24 */ /* 0x000fc8000f8e00ff */
[----:B------:R-:W-:Y:S01]  /*01f0*/  @!P0 IMAD R11, R17, 0x100, R6 ;  /* 0x00000100110b8824 */ /* 0x000fe200078e0206 */
[----:B------:R-:W-:-:S03]  /*0200*/  @P0 MOV R6, UR4 ;  /* 0x0000000400060c02 */ /* 0x000fc60008000f00 */
[----:B------:R-:W-:Y:S02]  /*0210*/  @!P0 IMAD R0, R12, 0x20, R11 ;  /* 0x000000200c008824 */ /* 0x000fe400078e020b */
[----:B------:R-:W-:Y:S02]  /*0220*/  @P0 IMAD R13, R17, 0x100, R6 ;  /* 0x00000100110d0824 */ /* 0x000fe400078e0206 */
[----:B0-----:R-:W-:-:S03]  /*0230*/  @!P0 IMAD R5, R9, 0x4, R0 ;  /* 0x0000000409058824 */ /* 0x001fc600078e0200 */
[----:B------:R-:W-:-:S05]  /*0240*/  @P0 LEA R14, R12, R13, 0x5 ;  /* 0x0000000d0c0e0211 */ /* 0x000fca00078e28ff */
[----:B------:R-:W-:Y:S01]  /*0250*/  @P0 IMAD R14, R9, 0x4, R14 ;  /* 0x00000004090e0824 */ /* 0x000fe200078e020e */
[----:B--2---:R0:W-:Y:S04]  /*0260*/  @!P0 STS [R5], R4 ;  /* 0x0000000405008388 */ /* 0x0041e80000000800 */
[----:B------:R0:W-:Y:S01]  /*0270*/  @P0 STS [R14], RZ ;  /* 0x000000ff0e000388 */ /* 0x0001e20000000800 */
[----:B------:R-:W-:Y:S06]  /*0280*/  BAR.SYNC.DEFER_BLOCKING 0x0 ;  /* 0x0000000000007b1d */ /* 0x000fec0000010000 */
[----:B------:R-:W-:Y:S05]  /*0290*/  @P1 EXIT ;  /* 0x000000000000194d */ /* 0x000fea0003800000 */
[----:B------:R-:W-:Y:S01]  /*02a0*/  VIADD R19, R17, 0xffffffff ;  /* 0xffffffff11137836 */ /* 0x000fe20000000000 */
[----:B------:R-:W-:Y:S01]  /*02b0*/  IADD3 R13, PT, PT, R12, -0x1, RZ ;  /* 0xffffffff0c0d7810 */ /* 0x000fe20007ffe0ff */
[----:B------:R-:W-:Y:S01]  /*02c0*/  VIADD R16, R9, 0xffffffff ;  /* 0xffffffff09107836 */ /* 0x000fe20000000000 */
[----:B------:R-:W-:Y:S01]  /*02d0*/  LEA R0, R17, R12, 0x3 ;  /* 0x0000000c11007211 */ /* 0x000fe200078e18ff */
[----:B------:R-:W-:Y:S01]  /*02e0*/  BSSY.RECONVERGENT B0, `(.L_x_0) ;  /* 0x000001d000007945 */ /* 0x000fe20003800200 */
[----:B------:R-:W-:Y:S02]  /*02f0*/  VIMNMX.U32 R21, PT, PT, R13, R19, !PT ;  /* 0x000000130d157248 */ /* 0x000fe40007fe0000 */
[----:B------:R-:W-:Y:S01]  /*0300*/  IADD3 R11, PT, PT, R8, -0x1, RZ ;  /* 0xffffffff080b7810 */ /* 0x000fe20007ffe0ff */
[----:B0-----:R-:W-:Y:S01]  /*0310*/  IMAD R5, R0, 0x8, R9 ;  /* 0x0000000800057824 */ /* 0x001fe200078e0209 */
[----:B------:R-:W-:Y:S02]  /*0320*/  VIMNMX.U32 R4, PT, PT, R16, R21, !PT ;  /* 0x0000001510047248 */ /* 0x000fe40007fe0000 */
[----:B------:R-:W-:Y:S01]  /*0330*/  ISETP.GT.AND P2, PT, R8, UR8, PT ;  /* 0x0000000808007c0c */ /* 0x000fe2000bf44270 */
[----:B------:R-:W-:Y:S01]  /*0340*/  IMAD.U32 R6, R5, 0x4, R6 ;  /* 0x0000000405067824 */ /* 0x000fe200078e0006 */
[----:B------:R-:W-:Y:S01]  /*0350*/  ISETP.GT.U32.AND P0, PT, R4, 0x7, PT ;  /* 0x000000070400780c */ /* 0x000fe20003f04070 */
[----:B------:R-:W-:Y:S01]  /*0360*/  IMAD R23, R11, R3, R10 ;  /* 0x000000030b177224 */ /* 0x000fe200078e020a */
[----:B------:R-:W0:Y:S01]  /*0370*/  LDC.64 R4, c[0x0][0x380] ;  /* 0x0000e000ff047b82 */ /* 0x000e220000000a00 */
[----:B------:R-:W-:Y:S01]  /*0380*/  ISETP.NE.AND P2, PT, R8, RZ, !P2 ;  /* 0x000000ff0800720c */ /* 0x000fe20005745270 */
[----:B------:R-:W-:Y:S01]  /*0390*/  IMAD.MOV.U32 R11, RZ, RZ, RZ ;  /* 0x000000ffff0b7224 */ /* 0x000fe200078e00ff */
[----:B------:R-:W-:Y:S01]  /*03a0*/  ISETP.GE.U32.AND P3, PT, R9, 0x8, PT ;  /* 0x000000080900780c */ /* 0x000fe20003f66070 */
[----:B------:R-:W-:Y:S01]  /*03b0*/  VIADD R18, R23, 0xffffffff ;  /* 0xffffffff17127836 */ /* 0x000fe20000000000 */
[----:B------:R-:W-:Y:S01]  /*03c0*/  ISETP.LT.U32.AND P4, PT, R21, 0x8, PT ;  /* 0x000000081500780c */ /* 0x000fe20003f81070 */
[-C--:B------:R-:W-:Y:S01]  /*03d0*/  IMAD R20, R23, R2.reuse, R2 ;  /* 0x0000000217147224 */ /* 0x080fe200078e0202 */
[----:B------:R-:W-:Y:S01]  /*03e0*/  ISETP.NE.AND P1, PT, R10, RZ, P2 ;  /* 0x000000ff0a00720c */ /* 0x000fe20001725270 */
[----:B------:R-:W-:-:S03]  /*03f0*/  IMAD R18, R18, R2, R7 ;  /* 0x0000000212127224 */ /* 0x000fc600078e0207 */
[----:B------:R-:W1:Y:S01]  /*0400*/  @!P0 LDS R0, [R6+-0x124] ;  /* 0xfffedc0006008984 */ /* 0x000e620000000800 */
[----:B------:R-:W1:Y:S01]  /*0410*/  @!P0 LDC R25, c[0x3][RZ] ;  /* 0x00c00000ff198b82 */ /* 0x000e620000000800 */
[----:B------:R-:W-:-:S05]  /*0420*/  IADD3 R15, PT, PT, R18, -0x1, RZ ;  /* 0xffffffff120f7810 */ /* 0x000fca0007ffe0ff */
[----:B0-----:R-:W-:-:S04]  /*0430*/  IMAD.WIDE R14, R15, 0x4, R4 ;  /* 0x000000040f0e7825 */ /* 0x001fc800078e0204 */
[----:B-1----:R-:W-:Y:S01]  /*0440*/  @!P0 FFMA R11, R0, R25, RZ ;  /* 0x00000019000b8223 */ /* 0x002fe200000000ff */
[----:B------:R-:W-:Y:S06]  /*0450*/  @!P0 BRA `(.L_x_1) ;  /* 0x0000000000148947 */ /* 0x000fec0003800000 */
[----:B------:R-:W-:-:S13]  /*0460*/  ISETP.LT.OR P0, PT, R7, 0x1, !P1 ;  /* 0x000000010700780c */ /* 0x000fda0004f01670 */
[----:B------:R-:W-:Y:S05]  /*0470*/  @P0 BRA `(.L_x_1) ;  /* 0x00000000000c0947 */ /* 0x000fea0003800000 */
[----:B------:R-:W2:Y:S01]  /*0480*/  LDG.E R0, desc[UR6][R14.64] ;  /* 0x000000060e007981 */ /* 0x000ea2000c1e1900 */
[----:B------:R-:W2:Y:S02]  /*0490*/  LDCU UR4, c[0x3][URZ] ;  /* 0x00c00000ff0477ac */ /* 0x000ea40008000800 */
[----:B--2---:R-:W-:-:S07]  /*04a0*/  FFMA R11, R0, UR4, RZ ;  /* 0x00000004000b7c23 */ /* 0x004fce00080000ff */
.L_x_1:
[----:B------:R-:W-:Y:S05]  /*04b0*/  BSYNC.RECONVERGENT B0 ;  /* 0x0000000000007941 */ /* 0x000fea0003800200 */
.L_x_0:
[----:B------:R-:W-:Y:S01]  /*04c0*/  BSSY.RECONVERGENT B0, `(.L_x_2) ;  /* 0x000000d000007945 */ /* 0x000fe20003800200 */
[----:B------:R-:W-:Y:S02]  /*04d0*/  IMAD R0, R23, R2, R7 ;  /* 0x0000000217007224 */ /* 0x000fe400078e0207 */
[----:B------:R-:W-:Y:S01]  /*04e0*/  IMAD.IADD R20, R7, 0x1, R20 ;  /* 0x0000000107147824 */ /* 0x000fe200078e0214 */
[----:B------:R-:W-:Y:S06]  /*04f0*/  @!P3 BRA P4, `(.L_x_3) ;  /* 0x000000000018b947 */ /* 0x000fec0002000000 */
[----:B------:R-:W-:-:S13]  /*0500*/  ISETP.LT.OR P0, PT, R7, RZ, !P1 ;  /* 0x000000ff0700720c */ /* 0x000fda0004f01670 */
[----:B------:R-:W-:Y:S05]  /*0510*/  @P0 BRA `(.L_x_4) ;  /* 0x00000000001c0947 */ /* 0x000fea0003800000 */
[----:B------:R-:W2:Y:S01]  /*0520*/  LDG.E R22, desc[UR6][R14.64+0x4] ;  /* 0x000004060e167981 */ /* 0x000ea2000c1e1900 */
[----:B------:R-:W2:Y:S02]  /*0530*/  LDCU UR4, c[0x3][0x4] ;  /* 0x00c00080ff0477ac */ /* 0x000ea40008000800 */
[----:B--2---:R-:W-:Y:S01]  /*0540*/  FFMA R11, R22, UR4, R11 ;  /* 0x00000004160b7c23 */ /* 0x004fe2000800000b */
[----:B------:R-:W-:Y:S06]  /*0550*/  BRA `(.L_x_4) ;  /* 0x00000000000c7947 */ /* 0x000fec0003800000 */
.L_x_3:
[----:B------:R-:W0:Y:S01]  /*0560*/  LDS R22, [R6+-0x120] ;  /* 0xfffee00006167984 */ /* 0x000e220000000800 */
[----:B------:R-:W0:Y:S02]  /*0570*/  LDCU UR4, c[0x3][0x4] ;  /* 0x00c00080ff0477ac */ /* 0x000e240008000800 */
[----:B0-----:R-:W-:-:S07]  /*0580*/  FFMA R11, R22, UR4, R11 ;  /* 0x00000004160b7c23 */ /* 0x001fce000800000b */
.L_x_4:
[----:B------:R-:W-:Y:S05]  /*0590*/  BSYNC.RECONVERGENT B0 ;  /* 0x0000000000007941 */ /* 0x000fea0003800200 */
.L_x_2:
[----:B------:R-:W-:Y:S01]  /*05a0*/  ISETP.LT.U32.AND P5, PT, R21, 0x8, PT ;  /* 0x000000081500780c */ /* 0x000fe20003fa1070 */
[----:B------:R-:W-:Y:S01]  /*05b0*/  VIADD R23, R7, 0x2 ;  /* 0x0000000207177836 */ /* 0x000fe20000000000 */
[----:B------:R-:W-:Y:S01]  /*05c0*/  ISETP.GE.U32.AND P4, PT, R9, 0x7, PT ;  /* 0x000000070900780c */ /* 0x000fe20003f86070 */
[----:B------:R-:W-:Y:S03]  /*05d0*/  BSSY.RECONVERGENT B0, `(.L_x_5) ;  /* 0x000000d000007945 */ /* 0x000fe60003800200 */
[----:B------:R-:W-:-:S04]  /*05e0*/  ISETP.GT.AND P0, PT, R23, R2, PT ;  /* 0x000000021700720c */ /* 0x000fc80003f04270 */
[----:B------:R-:W-:-:S05]  /*05f0*/  ISETP.GT.AND P0, PT, R7, -0x2, !P0 ;  /* 0xfffffffe0700780c */ /* 0x000fca0004704270 */
[----:B------:R-:W-:Y:S08]  /*0600*/  @!P4 BRA P5, `(.L_x_6) ;  /* 0x000000000018c947 */ /* 0x000ff00002800000 */
[----:B------:R-:W-:-:S13]  /*0610*/  PLOP3.LUT P1, PT, P1, P0, PT, 0x80, 0x8 ;  /* 0x000000000008781c */ /* 0x000fda0000f21070 */
[----:B------:R-:W-:Y:S05]  /*0620*/  @!P1 BRA `(.L_x_7) ;  /* 0x00000000001c9947 */ /* 0x000fea0003800000 */
[----:B------:R-:W2:Y:S01]  /*0630*/  LDG.E R14, desc[UR6][R14.64+0x8] ;  /* 0x000008060e0e7981 */ /* 0x000ea2000c1e1900 */
[----:B------:R-:W2:Y:S02]  /*0640*/  LDCU UR4, c[0x3][0x8] ;  /* 0x00c00100ff0477ac */ /* 0x000ea40008000800 */
[----:B--2---:R-:W-:Y:S01]  /*0650*/  FFMA R11, R14, UR4, R11 ;  /* 0x000000040e0b7c23 */ /* 0x004fe2000800000b */
[----:B------:R-:W-:Y:S06]  /*0660*/  BRA `(.L_x_7) ;  /* 0x00000000000c7947 */ /* 0x000fec0003800000 */
.L_x_6:
[----:B------:R-:W0:Y:S01]  /*0670*/  LDS R14, [R6+-0x11c] ;  /* 0xfffee400060e7984 */ /* 0x000e220000000800 */
[----:B------:R-:W0:Y:S02]  /*0680*/  LDCU UR4, c[0x3][0x8] ;  /* 0x00c00100ff0477ac */ /* 0x000e240008000800 */
[----:B0-----:R-:W-:-:S07]  /*0690*/  FFMA R11, R14, UR4, R11 ;  /* 0x000000040e0b7c23 */ /* 0x001fce000800000b */
.L_x_7:
[----:B------:R-:W-:Y:S05]  /*06a0*/  BSYNC.RECONVERGENT B0 ;  /* 0x0000000000007941 */ /* 0x000fea0003800200 */
.L_x_5:
[----:B------:R-:W-:Y:S01]  /*06b0*/  LOP3.LUT R21, R19, R12, RZ, 0xfc, !PT ;  /* 0x0000000c13157212 */ /* 0x000fe200078efcff */
[----:B------:R-:W-:Y:S01]  /*06c0*/  BSSY.RECONVERGENT B0, `(.L_x_8) ;  /* 0x000000f000007945 */ /* 0x000fe20003800200 */
[----:B------:R-:W-:Y:S02]  /*06d0*/  IADD3 R15, PT, PT, R0, -0x1, RZ ;  /* 0xffffffff000f7810 */ /* 0x000fe40007ffe0ff */
[----:B------:R-:W-:-:S04]  /*06e0*/  VIMNMX.U32 R14, PT, PT, R16, R21, !PT ;  /* 0x00000015100e7248 */ /* 0x000fc80007fe0000 */
[----:B------:R-:W-:Y:S01]  /*06f0*/  ISETP.GE.U32.AND P1, PT, R14, 0x8, PT ;  /* 0x000000080e00780c */ /* 0x000fe20003f26070 */
[----:B------:R-:W-:-:S12]  /*0700*/  IMAD.WIDE R14, R15, 0x4, R4 ;  /* 0x000000040f0e7825 */ /* 0x000fd800078e0204 */
[----:B------:R-:W-:Y:S05]  /*0710*/  @!P1 BRA `(.L_x_9) ;  /* 0x0000000000189947 */ /* 0x000fea0003800000 */
[----:B------:R-:W-:-:S13]  /*0720*/  ISETP.LT.OR P1, PT, R7, 0x1, !P2 ;  /* 0x000000010700780c */ /* 0x000fda0005721670 */
[----:B------:R-:W-:Y:S05]  /*0730*/  @P1 BRA `(.L_x_10) ;  /* 0x00000000001c1947 */ /* 0x000fea0003800000 */
[----:B------:R-:W2:Y:S01]  /*0740*/  LDG.E R22, desc[UR6][R14.64] ;  /* 0x000000060e167981 */ /* 0x000ea2000c1e1900 */
[----:B------:R-:W2:Y:S02]  /*0750*/  LDCU UR4, c[0x3][0xc] ;  /* 0x00c00180ff0477ac */ /* 0x000ea40008000800 */
[----:B--2---:R-:W-:Y:S01]  /*0760*/  FFMA R11, R22, UR4, R11 ;  /* 0x00000004160b7c23 */ /* 0x004fe2000800000b */
[----:B------:R-:W-:Y:S06]  /*0770*/  BRA `(.L_x_10) ;  /* 0x00000000000c7947 */ /* 0x000fec0003800000 */
.L_x_9:
[----:B------:R-:W0:Y:S01]  /*0780*/  LDS R22, [R6+-0x104] ;  /* 0xfffefc0006167984 */ /* 0x000e220000000800 */
[----:B------:R-:W0:Y:S02]  /*0790*/  LDCU UR4, c[0x3][0xc] ;  /* 0x00c00180ff0477ac */ /* 0x000e240008000800 */
[----:B0-----:R-:W-:-:S07]  /*07a0*/  FFMA R11, R22, UR4, R11 ;  /* 0x00000004160b7c23 */ /* 0x001fce000800000b */
.L_x_10:
[----:B------:R-:W-:Y:S05]  /*07b0*/  BSYNC.RECONVERGENT B0 ;  /* 0x0000000000007941 */ /* 0x000fea0003800200 */
.L_x_8:
[----:B------:R-:W-:Y:S01]  /*07c0*/  LOP3.LUT R22, R9, R19, R12, 0xfe, !PT ;  /* 0x0000001309167212 */ /* 0x000fe200078efe0c */
[----:B------:R-:W-:Y:S03]  /*07d0*/  BSSY.RECONVERGENT B0, `(.L_x_11) ;  /* 0x000000c000007945 */ /* 0x000fe60003800200 */
[----:B------:R-:W-:-:S13]  /*07e0*/  ISETP.GE.U32.AND P1, PT, R22, 0x8, PT ;  /* 0x000000081600780c */ /* 0x000fda0003f26070 */
[----:B------:R-:W-:Y:S05]  /*07f0*/  @!P1 BRA `(.L_x_12) ;  /* 0x0000000000189947 */ /* 0x000fea0003800000 */
[----:B------:R-:W-:-:S13]  /*0800*/  ISETP.LT.OR P1, PT, R7, RZ, !P2 ;  /* 0x000000ff0700720c */ /* 0x000fda0005721670 */
[----:B------:R-:W-:Y:S05]  /*0810*/  @P1 BRA `(.L_x_13) ;  /* 0x00000000001c1947 */ /* 0x000fea0003800000 */
[----:B------:R-:W2:Y:S01]  /*0820*/  LDG.E R22, desc[UR6][R14.64+0x4] ;  /* 0x000004060e167981 */ /* 0x000ea2000c1e1900 */
[----:B------:R-:W2:Y:S02]  /*0830*/  LDCU UR4, c[0x3][0x10] ;  /* 0x00c00200ff0477ac */ /* 0x000ea40008000800 */
[----:B--2---:R-:W-:Y:S01]  /*0840*/  FFMA R11, R22, UR4, R11 ;  /* 0x00000004160b7c23 */ /* 0x004fe2000800000b */
[----:B------:R-:W-:Y:S06]  /*0850*/  BRA `(.L_x_13) ;  /* 0x00000000000c7947 */ /* 0x000fec0003800000 */
.L_x_12:
[----:B------:R-:W0:Y:S01]  /*0860*/  LDS R22, [R6+-0x100] ;  /* 0xffff000006167984 */ /* 0x000e220000000800 */
[----:B------:R-:W0:Y:S02]  /*0870*/  LDCU UR4, c[0x3][0x10] ;  /* 0x00c00200ff0477ac */ /* 0x000e240008000800 */
[----:B0-----:R-:W-:-:S07]  /*0880*/  FFMA R11, R22, UR4, R11 ;  /* 0x00000004160b7c23 */ /* 0x001fce000800000b */
.L_x_13:
[----:B------:R-:W-:Y:S05]  /*0890*/  BSYNC.RECONVERGENT B0 ;  /* 0x0000000000007941 */ /* 0x000fea0003800200 */
.L_x_11:
[----:B------:R-:W-:Y:S01]  /*08a0*/  ISETP.LT.U32.AND P1, PT, R21, 0x8, PT ;  /* 0x000000081500780c */ /* 0x000fe20003f21070 */
[----:B------:R-:W-:-:S12]  /*08b0*/  BSSY.RECONVERGENT B0, `(.L_x_14) ;  /* 0x000000b000007945 */ /* 0x000fd80003800200 */
[----:B------:R-:W-:Y:S05]  /*08c0*/  @!P4 BRA P1, `(.L_x_15) ;  /* 0x000000000018c947 */ /* 0x000fea0000800000 */
[----:B------:R-:W-:-:S13]  /*08d0*/  PLOP3.LUT P1, PT, P2, P0, PT, 0x80, 0x8 ;  /* 0x000000000008781c */ /* 0x000fda0001721070 */
[----:B------:R-:W-:Y:S05]  /*08e0*/  @!P1 BRA `(.L_x_16) ;  /* 0x00000000001c9947 */ /* 0x000fea0003800000 */
[----:B------:R-:W2:Y:S01]  /*08f0*/  LDG.E R14, desc[UR6][R14.64+0x8] ;  /* 0x000008060e0e7981 */ /* 0x000ea2000c1e1900 */
[----:B------:R-:W2:Y:S02]  /*0900*/  LDCU UR4, c[0x3][0x14] ;  /* 0x00c00280ff0477ac */ /* 0x000ea40008000800 */
[----:B--2---:R-:W-:Y:S01]  /*0910*/  FFMA R11, R14, UR4, R11 ;  /* 0x000000040e0b7c23 */ /* 0x004fe2000800000b */
[----:B------:R-:W-:Y:S06]  /*0920*/  BRA `(.L_x_16) ;  /* 0x00000000000c7947 */ /* 0x000fec0003800000 */
.L_x_15:
[----:B------:R-:W0:Y:S01]  /*0930*/  LDS R14, [R6+-0xfc] ;  /* 0xffff0400060e7984 */ /* 0x000e220000000800 */
[----:B------:R-:W0:Y:S02]  /*0940*/  LDCU UR4, c[0x3][0x14] ;  /* 0x00c00280ff0477ac */ /* 0x000e240008000800 */
[----:B0-----:R-:W-:-:S07]  /*0950*/  FFMA R11, R14, UR4, R11 ;  /* 0x000000040e0b7c23 */ /* 0x001fce000800000b */
.L_x_16:
[----:B------:R-:W-:Y:S05]  /*0960*/  BSYNC.RECONVERGENT B0 ;  /* 0x0000000000007941 */ /* 0x000fea0003800200 */
.L_x_14:
[----:B------:R-:W-:Y:S01]  /*0970*/  ISETP.GE.U32.AND P1, PT, R12, 0x7, PT ;  /* 0x000000070c00780c */ /* 0x000fe20003f26070 */
[----:B------:R-:W-:Y:S01]  /*0980*/  VIADD R14, R10, 0x2 ;  /* 0x000000020a0e7836 */ /* 0x000fe20000000000 */
[----:B------:R-:W-:Y:S01]  /*0990*/  ISETP.LT.U32.AND P6, PT, R16, 0x8, PT ;  /* 0x000000081000780c */ /* 0x000fe20003fc1070 */
[----:B------:R-:W-:Y:S01]  /*09a0*/  VIADD R15, R20, 0xffffffff ;  /* 0xffffffff140f7836 */ /* 0x000fe20000000000 */
[----:B------:R-:W-:Y:S01]  /*09b0*/  ISETP.LT.U32.AND P5, PT, R19, 0x8, !P1 ;  /* 0x000000081300780c */ /* 0x000fe20004fa1070 */
[----:B------:R-:W-:Y:S01]  /*09c0*/  BSSY.RECONVERGENT B0, `(.L_x_17) ;  /* 0x000000d000007945 */ /* 0x000fe20003800200 */
[----:B------:R-:W-:Y:S01]  /*09d0*/  ISETP.LE.U32.AND P2, PT, R14, R3, P2 ;  /* 0x000000030e00720c */ /* 0x000fe20001743070 */
[----:B------:R-:W-:-:S10]  /*09e0*/  IMAD.WIDE R14, R15, 0x4, R4 ;  /* 0x000000040f0e7825 */ /* 0x000fd400078e0204 */
[----:B------:R-:W-:Y:S05]  /*09f0*/  @P5 BRA P6, `(.L_x_18) ;  /* 0x0000000000185947 */ /* 0x000fea0003000000 */
[----:B------:R-:W-:-:S13]  /*0a00*/  ISETP.LT.OR P6, PT, R7, 0x1, !P2 ;  /* 0x000000010700780c */ /* 0x000fda00057c1670 */
[----:B------:R-:W-:Y:S05]  /*0a10*/  @P6 BRA `(.L_x_19) ;  /* 0x00000000001c6947 */ /* 0x000fea0003800000 */
[----:B------:R-:W2:Y:S01]  /*0a20*/  LDG.E R22, desc[UR6][R14.64] ;  /* 0x000000060e167981 */ /* 0x000ea2000c1e1900 */
[----:B------:R-:W2:Y:S02]  /*0a30*/  LDCU UR4, c[0x3][0x18] ;  /* 0x00c00300ff0477ac */ /* 0x000ea40008000800 */
[----:B--2---:R-:W-:Y:S01]  /*0a40*/  FFMA R11, R22, UR4, R11 ;  /* 0x00000004160b7c23 */ /* 0x004fe2000800000b */
[----:B------:R-:W-:Y:S06]  /*0a50*/  BRA `(.L_x_19) ;  /* 0x00000000000c7947 */ /* 0x000fec0003800000 */
.L_x_18:
[----:B------:R-:W0:Y:S01]  /*0a60*/  LDS R22, [R6+-0xe4] ;  /* 0xffff1c0006167984 */ /* 0x000e220000000800 */
[----:B------:R-:W0:Y:S02]  /*0a70*/  LDCU UR4, c[0x3][0x18] ;  /* 0x00c00300ff0477ac */ /* 0x000e240008000800 */
[----:B0-----:R-:W-:-:S07]  /*0a80*/  FFMA R11, R22, UR4, R11 ;  /* 0x00000004160b7c23 */ /* 0x001fce000800000b */
.L_x_19:
[----:B------:R-:W-:Y:S05]  /*0a90*/  BSYNC.RECONVERGENT B0 ;  /* 0x0000000000007941 */ /* 0x000fea0003800200 */
.L_x_17:
[----:B------:R-:W-:Y:S01]  /*0aa0*/  ISETP.LT.U32.AND P6, PT, R9, 0x8, PT ;  /* 0x000000080900780c */ /* 0x000fe20003fc1070 */
[----:B------:R-:W-:-:S12]  /*0ab0*/  BSSY.RECONVERGENT B0, `(.L_x_20) ;  /* 0x000000b000007945 */ /* 0x000fd80003800200 */
[----:B------:R-:W-:Y:S05]  /*0ac0*/  @P5 BRA P6, `(.L_x_21) ;  /* 0x0000000000185947 */ /* 0x000fea0003000000 */
[----:B------:R-:W-:-:S13]  /*0ad0*/  ISETP.LT.OR P6, PT, R7, RZ, !P2 ;  /* 0x000000ff0700720c */ /* 0x000fda00057c1670 */
[----:B------:R-:W-:Y:S05]  /*0ae0*/  @P6 BRA `(.L_x_22) ;  /* 0x00000000001c6947 */ /* 0x000fea0003800000 */
[----:B------:R-:W2:Y:S01]  /*0af0*/  LDG.E R22, desc[UR6][R14.64+0x4] ;  /* 0x000004060e167981 */ /* 0x000ea2000c1e1900 */
[----:B------:R-:W2:Y:S02]  /*0b00*/  LDCU UR4, c[0x3][0x1c] ;  /* 0x00c00380ff0477ac */ /* 0x000ea40008000800 */
[----:B--2---:R-:W-:Y:S01]  /*0b10*/  FFMA R11, R22, UR4, R11 ;  /* 0x00000004160b7c23 */ /* 0x004fe2000800000b */
[----:B------:R-:W-:Y:S06]  /*0b20*/  BRA `(.L_x_22) ;  /* 0x00000000000c7947 */ /* 0x000fec0003800000 */
.L_x_21:
[----:B------:R-:W0:Y:S01]  /*0b30*/  LDS R22, [R6+-0xe0] ;  /* 0xffff200006167984 */ /* 0x000e220000000800 */
[----:B------:R-:W0:Y:S02]  /*0b40*/  LDCU UR4, c[0x3][0x1c] ;  /* 0x00c00380ff0477ac */ /* 0x000e240008000800 */
[----:B0-----:R-:W-:-:S07]  /*0b50*/  FFMA R11, R22, UR4, R11 ;  /* 0x00000004160b7c23 */ /* 0x001fce000800000b */
.L_x_22:
[----:B------:R-:W-:Y:S05]  /*0b60*/  BSYNC.RECONVERGENT B0 ;  /* 0x0000000000007941 */ /* 0x000fea0003800200 */
.L_x_20:
[----:B------:R-:W-:Y:S01]  /*0b70*/  ISETP.LT.U32.AND P6, PT, R9, 0x7, PT ;  /* 0x000000070900780c */ /* 0x000fe20003fc1070 */
[----:B------:R-:W-:-:S12]  /*0b80*/  BSSY.RECONVERGENT B0, `(.L_x_23) ;  /* 0x000000b000007945 */ /* 0x000fd80003800200 */
[----:B------:R-:W-:Y:S05]  /*0b90*/  @P5 BRA P6, `(.L_x_24) ;  /* 0x0000000000185947 */ /* 0x000fea0003000000 */
[----:B------:R-:W-:-:S13]  /*0ba0*/  PLOP3.LUT P2, PT, P2, P0, PT, 0x80, 0x8 ;  /* 0x000000000008781c */ /* 0x000fda0001741070 */
[----:B------:R-:W-:Y:S05]  /*0bb0*/  @!P2 BRA `(.L_x_25) ;  /* 0x00000000001ca947 */ /* 0x000fea0003800000 */
[----:B------:R-:W2:Y:S01]  /*0bc0*/  LDG.E R14, desc[UR6][R14.64+0x8] ;  /* 0x000008060e0e7981 */ /* 0x000ea2000c1e1900 */
[----:B------:R-:W2:Y:S02]  /*0bd0*/  LDCU UR4, c[0x3][0x20] ;  /* 0x00c00400ff0477ac */ /* 0x000ea40008000800 */
[----:B--2---:R-:W-:Y:S01]  /*0be0*/  FFMA R11, R14, UR4, R11 ;  /* 0x000000040e0b7c23 */ /* 0x004fe2000800000b */
[----:B------:R-:W-:Y:S06]  /*0bf0*/  BRA `(.L_x_25) ;  /* 0x00000000000c7947 */ /* 0x000fec0003800000 */
.L_x_24:
[----:B------:R-:W0:Y:S01]  /*0c00*/  LDS R14, [R6+-0xdc] ;  /* 0xffff2400060e7984 */ /* 0x000e220000000800 */
[----:B------:R-:W0:Y:S02]  /*0c10*/  LDCU UR4, c[0x3][0x20] ;  /* 0x00c00400ff0477ac */ /* 0x000e240008000800 */
[----:B0-----:R-:W-:-:S07]  /*0c20*/  FFMA R11, R14, UR4, R11 ;  /* 0x000000040e0b7c23 */ /* 0x001fce000800000b */
.L_x_25:
[----:B------:R-:W-:Y:S05]  /*0c30*/  BSYNC.RECONVERGENT B0 ;  /* 0x0000000000007941 */ /* 0x000fea0003800200 */
.L_x_23:
[----:B------:R-:W-:Y:S01]  /*0c40*/  VIMNMX.U32 R21, PT, PT, R13, R17, !PT ;  /* 0x000000110d157248 */ /* 0x000fe20007fe0000 */
[----:B------:R-:W-:Y:S01]  /*0c50*/  IMAD R19, R3, R2, R18 ;  /* 0x0000000203137224 */ /* 0x000fe200078e0212 */
[----:B------:R-:W-:Y:S01]  /*0c60*/  IADD3 R14, PT, PT, R8, 0x1, RZ ;  /* 0x00000001080e7810 */ /* 0x000fe20007ffe0ff */
[----:B------:R-:W-:Y:S01]  /*0c70*/  BSSY.RECONVERGENT B0, `(.L_x_26) ;  /* 0x0000011000007945 */ /* 0x000fe20003800200 */
[----:B------:R-:W-:Y:S01]  /*0c80*/  VIMNMX.U32 R16, PT, PT, R16, R21, !PT ;  /* 0x0000001510107248 */ /* 0x000fe20007fe0000 */
[----:B------:R-:W-:Y:S01]  /*0c90*/  VIADD R15, R19, 0xffffffff ;  /* 0xffffffff130f7836 */ /* 0x000fe20000000000 */
[----:B------:R-:W-:Y:S02]  /*0ca0*/  ISETP.GT.AND P2, PT, R14, UR8, PT ;  /* 0x000000080e007c0c */ /* 0x000fe4000bf44270 */
[----:B------:R-:W-:Y:S02]  /*0cb0*/  ISETP.GT.U32.AND P6, PT, R16, 0x7, PT ;  /* 0x000000071000780c */ /* 0x000fe40003fc4070 */
[----:B------:R-:W-:Y:S01]  /*0cc0*/  ISETP.NE.AND P2, PT, R14, RZ, !P2 ;  /* 0x000000ff0e00720c */ /* 0x000fe20005745270 */
[----:B------:R-:W-:-:S03]  /*0cd0*/  IMAD.WIDE R14, R15, 0x4, R4 ;  /* 0x000000040f0e7825 */ /* 0x000fc600078e0204 */
[----:B------:R-:W-:-:S07]  /*0ce0*/  ISETP.NE.AND P5, PT, R10, RZ, P2 ;  /* 0x000000ff0a00720c */ /* 0x000fce00017a5270 */
[----:B------:R-:W0:Y:S01]  /*0cf0*/  @!P6 LDS R16, [R6+-0x24] ;  /* 0xffffdc000610e984 */ /* 0x000e220000000800 */
[----:B------:R-:W0:Y:S02]  /*0d00*/  @!P6 LDC R22, c[0x3][0x24] ;  /* 0x00c00900ff16eb82 */ /* 0x000e240000000800 */
[----:B0-----:R-:W-:Y:S01]  /*0d10*/  @!P6 FFMA R11, R16, R22, R11 ;  /* 0x00000016100be223 */ /* 0x001fe2000000000b */
[----:B------:R-:W-:Y:S06]  /*0d20*/  @!P6 BRA `(.L_x_27) ;  /* 0x000000000014e947 */ /* 0x000fec0003800000 */
[----:B------:R-:W-:-:S13]  /*0d30*/  ISETP.LT.OR P6, PT, R7, 0x1, !P5 ;  /* 0x000000010700780c */ /* 0x000fda0006fc1670 */
[----:B------:R-:W-:Y:S05]  /*0d40*/  @P6 BRA `(.L_x_27) ;  /* 0x00000000000c6947 */ /* 0x000fea0003800000 */
[----:B------:R-:W2:Y:S01]  /*0d50*/  LDG.E R16, desc[UR6][R14.64] ;  /* 0x000000060e107981 */ /* 0x000ea2000c1e1900 */
[----:B------:R-:W2:Y:S02]  /*0d60*/  LDCU UR4, c[0x3][0x24] ;  /* 0x00c00480ff0477ac */ /* 0x000ea40008000800 */
[----:B--2---:R-:W-:-:S07]  /*0d70*/  FFMA R11, R16, UR4, R11 ;  /* 0x00000004100b7c23 */ /* 0x004fce000800000b */
.L_x_27:
[----:B------:R-:W-:Y:S05]  /*0d80*/  BSYNC.RECONVERGENT B0 ;  /* 0x0000000000007941 */ /* 0x000fea0003800200 */
.L_x_26:
[----:B------:R-:W-:Y:S01]  /*0d90*/  ISETP.LT.U32.AND P6, PT, R21, 0x8, PT ;  /* 0x000000081500780c */ /* 0x000fe20003fc1070 */
[----:B------:R-:W-:Y:S01]  /*0da0*/  BSSY.RECONVERGENT B0, `(.L_x_28) ;  /* 0x000000e000007945 */ /* 0x000fe20003800200 */
[CC--:B------:R-:W-:Y:S02]  /*0db0*/  IMAD R16, R3.reuse, R2.reuse, R0 ;  /* 0x0000000203107224 */ /* 0x0c0fe400078e0200 */
[----:B------:R-:W-:Y:S02]  /*0dc0*/  IMAD R18, R3, R2, R20 ;  /* 0x0000000203127224 */ /* 0x000fe400078e0214 */
[----:B------:R-:W-:-:S07]  /*0dd0*/  VIADD R0, R17, 0x1 ;  /* 0x0000000111007836 */ /* 0x000fce0000000000 */
[----:B------:R-:W-:Y:S05]  /*0de0*/  @!P3 BRA P6, `(.L_x_29) ;  /* 0x000000000018b947 */ /* 0x000fea0003000000 */
[----:B------:R-:W-:-:S13]  /*0df0*/  ISETP.LT.OR P6, PT, R7, RZ, !P5 ;  /* 0x000000ff0700720c */ /* 0x000fda0006fc1670 */
[----:B------:R-:W-:Y:S05]  /*0e00*/  @P6 BRA `(.L_x_30) ;  /* 0x00000000001c6947 */ /* 0x000fea0003800000 */
[----:B------:R-:W2:Y:S01]  /*0e10*/  LDG.E R20, desc[UR6][R14.64+0x4] ;  /* 0x000004060e147981 */ /* 0x000ea2000c1e1900 */
[----:B------:R-:W2:Y:S02]  /*0e20*/  LDCU UR4, c[0x3][0x28] ;  /* 0x00c00500ff0477ac */ /* 0x000ea40008000800 */
[----:B--2---:R-:W-:Y:S01]  /*0e30*/  FFMA R11, R20, UR4, R11 ;  /* 0x00000004140b7c23 */ /* 0x004fe2000800000b */
[----:B------:R-:W-:Y:S06]  /*0e40*/  BRA `(.L_x_30) ;  /* 0x00000000000c7947 */ /* 0x000fec0003800000 */
.L_x_29:
[----:B------:R-:W0:Y:S01]  /*0e50*/  LDS R20, [R6+-0x20] ;  /* 0xffffe00006147984 */ /* 0x000e220000000800 */
[----:B------:R-:W0:Y:S02]  /*0e60*/  LDCU UR4, c[0x3][0x28] ;  /* 0x00c00500ff0477ac */ /* 0x000e240008000800 */
[----:B0-----:R-:W-:-:S07]  /*0e70*/  FFMA R11, R20, UR4, R11 ;  /* 0x00000004140b7c23 */ /* 0x001fce000800000b */
.L_x_30:
[----:B------:R-:W-:Y:S05]  /*0e80*/  BSYNC.RECONVERGENT B0 ;  /* 0x0000000000007941 */ /* 0x000fea0003800200 */
.L_x_28:
        /* <DEDUP_REMOVED lines=9> */
.L_x_32:
[----:B------:R-:W0:Y:S01]  /*0f20*/  LDS R14, [R6+-0x1c] ;  /* 0xffffe400060e7984 */ /* 0x000e220000000800 */
[----:B------:R-:W0:Y:S02]  /*0f30*/  LDCU UR4, c[0x3][0x2c] ;  /* 0x00c00580ff0477ac */ /* 0x000e240008000800 */
[----:B0-----:R-:W-:-:S07]  /*0f40*/  FFMA R11, R14, UR4, R11 ;  /* 0x000000040e0b7c23 */ /* 0x001fce000800000b */
.L_x_33:
[----:B------:R-:W-:Y:S05]  /*0f50*/  BSYNC.RECONVERGENT B0 ;  /* 0x0000000000007941 */ /* 0x000fea0003800200 */
.L_x_31:
[----:B------:R-:W-:Y:S01]  /*0f60*/  IADD3 R20, PT, PT, R9, -0x1, RZ ;  /* 0xffffffff09147810 */ /* 0x000fe20007ffe0ff */
[----:B------:R-:W-:Y:S01]  /*0f70*/  VIADD R15, R16, 0xffffffff ;  /* 0xffffffff100f7836 */ /* 0x000fe20000000000 */
[----:B------:R-:W-:Y:S01]  /*0f80*/  LOP3.LUT R21, R17, R12, RZ, 0xfc, !PT ;  /* 0x0000000c11157212 */ /* 0x000fe200078efcff */
[----:B------:R-:W-:Y:S03]  /*0f90*/  BSSY.RECONVERGENT B0, `(.L_x_34) ;  /* 0x000000e000007945 */ /* 0x000fe60003800200 */
        /* <DEDUP_REMOVED lines=10> */
.L_x_35:
[----:B------:R-:W0:Y:S01]  /*1040*/  LDS R22, [R6+-0x4] ;  /* 0xfffffc0006167984 */ /* 0x000e220000000800 */
[----:B------:R-:W0:Y:S02]  /*1050*/  LDCU UR4, c[0x3][0x30] ;  /* 0x00c00600ff0477ac */ /* 0x000e240008000800 */
[----:B0-----:R-:W-:-:S07]  /*1060*/  FFMA R11, R22, UR4, R11 ;  /* 0x00000004160b7c23 */ /* 0x001fce000800000b */
.L_x_36:
[----:B------:R-:W-:Y:S05]  /*1070*/  BSYNC.RECONVERGENT B0 ;  /* 0x0000000000007941 */ /* 0x000fea0003800200 */
.L_x_34:
        /* <DEDUP_REMOVED lines=10> */
.L_x_38:
[----:B------:R-:W0:Y:S01]  /*1120*/  LDS R22, [R6] ;  /* 0x0000000006167984 */ /* 0x000e220000000800 */
[----:B------:R-:W0:Y:S02]  /*1130*/  LDCU UR4, c[0x3][0x34] ;  /* 0x00c00680ff0477ac */ /* 0x000e240008000800 */
[----:B0-----:R-:W-:-:S07]  /*1140*/  FFMA R11, R22, UR4, R11 ;  /* 0x00000004160b7c23 */ /* 0x001fce000800000b */
.L_x_39:
[----:B------:R-:W-:Y:S05]  /*1150*/  BSYNC.RECONVERGENT B0 ;  /* 0x0000000000007941 */ /* 0x000fea0003800200 */
.L_x_37:
        /* <DEDUP_REMOVED lines=9> */
.L_x_41:
[----:B------:R-:W0:Y:S01]  /*11f0*/  LDS R14, [R6+0x4] ;  /* 0x00000400060e7984 */ /* 0x000e220000000800 */
[----:B------:R-:W0:Y:S02]  /*1200*/  LDCU UR4, c[0x3][0x38] ;  /* 0x00c00700ff0477ac */ /* 0x000e240008000800 */
[----:B0-----:R-:W-:-:S07]  /*1210*/  FFMA R11, R14, UR4, R11 ;  /* 0x000000040e0b7c23 */ /* 0x001fce000800000b */
.L_x_42:
[----:B------:R-:W-:Y:S05]  /*1220*/  BSYNC.RECONVERGENT B0 ;  /* 0x0000000000007941 */ /* 0x000fea0003800200 */
.L_x_40:
[----:B------:R-:W-:Y:S01]  /*1230*/  ISETP.LT.U32.AND P5, PT, R17, 0x8, !P1 ;  /* 0x000000081100780c */ /* 0x000fe20004fa1070 */
[----:B------:R-:W-:Y:S01]  /*1240*/  VIADD R22, R10, 0x2 ;  /* 0x000000020a167836 */ /* 0x000fe20000000000 */
[----:B------:R-:W-:Y:S01]  /*1250*/  ISETP.LT.U32.AND P6, PT, R20, 0x8, PT ;  /* 0x000000081400780c */ /* 0x000fe20003fc1070 */
[----:B------:R-:W-:Y:S01]  /*1260*/  BSSY.RECONVERGENT B0, `(.L_x_43) ;  /* 0x000000e000007945 */ /* 0x000fe20003800200 */
[----:B------:R-:W-:Y:S02]  /*1270*/  IADD3 R15, PT, PT, R18, -0x1, RZ ;  /* 0xffffffff120f7810 */ /* 0x000fe40007ffe0ff */
[----:B------:R-:W-:-:S03]  /*1280*/  ISETP.LE.U32.AND P2, PT, R22, R3, P2 ;  /* 0x000000031600720c */ /* 0x000fc60001743070 */
[----:B------:R-:W-:-:S06]  /*1290*/  IMAD.WIDE R14, R15, 0x4, R4 ;  /* 0x000000040f0e7825 */ /* 0x000fcc00078e0204 */
[----:B------:R-:W-:Y:S05]  /*12a0*/  @P5 BRA P6, `(.L_x_44) ;  /* 0x0000000000185947 */ /* 0x000fea0003000000 */
[----:B------:R-:W-:-:S13]  /*12b0*/  ISETP.LT.OR P6, PT, R7, 0x1, !P2 ;  /* 0x000000010700780c */ /* 0x000fda00057c1670 */
[----:B------:R-:W-:Y:S05]  /*12c0*/  @P6 BRA `(.L_x_45) ;  /* 0x00000000001c6947 */ /* 0x000fea0003800000 */
[----:B------:R-:W2:Y:S01]  /*12d0*/  LDG.E R24, desc[UR6][R14.64] ;  /* 0x000000060e187981 */ /* 0x000ea2000c1e1900 */
[----:B------:R-:W2:Y:S02]  /*12e0*/  LDCU UR4, c[0x3][0x3c] ;  /* 0x00c00780ff0477ac */ /* 0x000ea40008000800 */
[----:B--2---:R-:W-:Y:S01]  /*12f0*/  FFMA R11, R24, UR4, R11 ;  /* 0x00000004180b7c23 */ /* 0x004fe2000800000b */
[----:B------:R-:W-:Y:S06]  /*1300*/  BRA `(.L_x_45) ;  /* 0x00000000000c7947 */ /* 0x000fec0003800000 */
.L_x_44:
[----:B------:R-:W0:Y:S01]  /*1310*/  LDS R24, [R6+0x1c] ;  /* 0x00001c0006187984 */ /* 0x000e220000000800 */
[----:B------:R-:W0:Y:S02]  /*1320*/  LDCU UR4, c[0x3][0x3c] ;  /* 0x00c00780ff0477ac */ /* 0x000e240008000800 */
[----:B0-----:R-:W-:-:S07]  /*1330*/  FFMA R11, R24, UR4, R11 ;  /* 0x00000004180b7c23 */ /* 0x001fce000800000b */
.L_x_45:
[----:B------:R-:W-:Y:S05]  /*1340*/  BSYNC.RECONVERGENT B0 ;  /* 0x0000000000007941 */ /* 0x000fea0003800200 */
.L_x_43:
        /* <DEDUP_REMOVED lines=9> */
.L_x_47:
[----:B------:R-:W0:Y:S01]  /*13e0*/  LDS R24, [R6+0x20] ;  /* 0x0000200006187984 */ /* 0x000e220000000800 */
[----:B------:R-:W0:Y:S02]  /*13f0*/  LDCU UR4, c[0x3][0x40] ;  /* 0x00c00800ff0477ac */ /* 0x000e240008000800 */
[----:B0-----:R-:W-:-:S07]  /*1400*/  FFMA R11, R24, UR4, R11 ;  /* 0x00000004180b7c23 */ /* 0x001fce000800000b */
.L_x_48:
[----:B------:R-:W-:Y:S05]  /*1410*/  BSYNC.RECONVERGENT B0 ;  /* 0x0000000000007941 */ /* 0x000fea0003800200 */
.L_x_46:
        /* <DEDUP_REMOVED lines=9> */
.L_x_50:
[----:B------:R-:W0:Y:S01]  /*14b0*/  LDS R14, [R6+0x24] ;  /* 0x00002400060e7984 */ /* 0x000e220000000800 */
[----:B------:R-:W0:Y:S02]  /*14c0*/  LDCU UR4, c[0x3][0x44] ;  /* 0x00c00880ff0477ac */ /* 0x000e240008000800 */
[----:B0-----:R-:W-:-:S07]  /*14d0*/  FFMA R11, R14, UR4, R11 ;  /* 0x000000040e0b7c23 */ /* 0x001fce000800000b */
.L_x_51:
[----:B------:R-:W-:Y:S05]  /*14e0*/  BSYNC.RECONVERGENT B0 ;  /* 0x0000000000007941 */ /* 0x000fea0003800200 */
.L_x_49:
[----:B------:R-:W-:Y:S01]  /*14f0*/  VIMNMX.U32 R13, PT, PT, R13, R0, !PT ;  /* 0x000000000d0d7248 */ /* 0x000fe20007fe0000 */
[----:B------:R-:W-:Y:S01]  /*1500*/  IMAD R19, R3, R2, R19 ;  /* 0x0000000203137224 */ /* 0x000fe200078e0213 */
[----:B------:R-:W-:Y:S02]  /*1510*/  BSSY.RECONVERGENT B0, `(.L_x_52) ;  /* 0x0000012000007945 */ /* 0x000fe40003800200 */
[----:B------:R-:W-:Y:S02]  /*1520*/  VIMNMX.U32 R14, PT, PT, R20, R13, !PT ;  /* 0x0000000d140e7248 */ /* 0x000fe40007fe0000 */
[----:B------:R-:W-:Y:S02]  /*1530*/  IADD3 R15, PT, PT, R19, -0x1, RZ ;  /* 0xffffffff130f7810 */ /* 0x000fe40007ffe0ff */
[----:B------:R-:W-:Y:S01]  /*1540*/  ISETP.GT.U32.AND P6, PT, R14, 0x7, PT ;  /* 0x000000070e00780c */ /* 0x000fe20003fc4070 */
[----:B------:R-:W-:-:S05]  /*1550*/  VIADD R14, R8, 0x2 ;  /* 0x00000002080e7836 */ /* 0x000fca0000000000 */
[----:B------:R-:W-:-:S04]  /*1560*/  ISETP.GT.AND P2, PT, R14, UR8, PT ;  /* 0x000000080e007c0c */ /* 0x000fc8000bf44270 */
[----:B------:R-:W-:Y:S01]  /*1570*/  ISETP.NE.AND P2, PT, R14, RZ, !P2 ;  /* 0x000000ff0e00720c */ /* 0x000fe20005745270 */
[----:B------:R-:W-:Y:S02]  /*1580*/  IMAD.WIDE R14, R15, 0x4, R4 ;  /* 0x000000040f0e7825 */ /* 0x000fe400078e0204 */
[----:B------:R-:W0:Y:S01]  /*1590*/  @!P6 LDS R24, [R6+0xdc] ;  /* 0x0000dc000618e984 */ /* 0x000e220000000800 */
[----:B------:R-:W0:Y:S01]  /*15a0*/  @!P6 LDC R17, c[0x3][0x48] ;  /* 0x00c01200ff11eb82 */ /* 0x000e220000000800 */
[----:B------:R-:W-:Y:S01]  /*15b0*/  ISETP.NE.AND P5, PT, R10, RZ, P2 ;  /* 0x000000ff0a00720c */ /* 0x000fe200017a5270 */
[----:B0-----:R-:W-:Y:S01]  /*15c0*/  @!P6 FFMA R11, R24, R17, R11 ;  /* 0x00000011180be223 */ /* 0x001fe2000000000b */
[----:B------:R-:W-:Y:S11]  /*15d0*/  @!P6 BRA `(.L_x_53) ;  /* 0x000000000014e947 */ /* 0x000ff60003800000 */
[----:B------:R-:W-:-:S13]  /*15e0*/  ISETP.LT.OR P6, PT, R7, 0x1, !P5 ;  /* 0x000000010700780c */ /* 0x000fda0006fc1670 */
[----:B------:R-:W-:Y:S05]  /*15f0*/  @P6 BRA `(.L_x_53) ;  /* 0x00000000000c6947 */ /* 0x000fea0003800000 */
[----:B------:R-:W2:Y:S01]  /*1600*/  LDG.E R24, desc[UR6][R14.64] ;  /* 0x000000060e187981 */ /* 0x000ea2000c1e1900 */
[----:B------:R-:W2:Y:S02]  /*1610*/  LDCU UR4, c[0x3][0x48] ;  /* 0x00c00900ff0477ac */ /* 0x000ea40008000800 */
[----:B--2---:R-:W-:-:S07]  /*1620*/  FFMA R11, R24, UR4, R11 ;  /* 0x00000004180b7c23 */ /* 0x004fce000800000b */
.L_x_53:
[----:B------:R-:W-:Y:S05]  /*1630*/  BSYNC.RECONVERGENT B0 ;  /* 0x0000000000007941 */ /* 0x000fea0003800200 */
.L_x_52:
[----:B------:R-:W-:Y:S01]  /*1640*/  ISETP.LT.U32.AND P6, PT, R13, 0x8, PT ;  /* 0x000000080d00780c */ /* 0x000fe20003fc1070 */
[----:B------:R-:W-:Y:S01]  /*1650*/  BSSY.RECONVERGENT B0, `(.L_x_54) ;  /* 0x000000d000007945 */ /* 0x000fe20003800200 */
[CC--:B------:R-:W-:Y:S02]  /*1660*/  IMAD R18, R3.reuse, R2.reuse, R18 ;  /* 0x0000000203127224 */ /* 0x0c0fe400078e0212 */
[----:B------:R-:W-:-:S09]  /*1670*/  IMAD R16, R3, R2, R16 ;  /* 0x0000000203107224 */ /* 0x000fd200078e0210 */
[----:B------:R-:W-:Y:S05]  /*1680*/  @!P3 BRA P6, `(.L_x_55) ;  /* 0x000000000018b947 */ /* 0x000fea0003000000 */
[----:B------:R-:W-:-:S13]  /*1690*/  ISETP.LT.OR P3, PT, R7, RZ, !P5 ;  /* 0x000000ff0700720c */ /* 0x000fda0006f61670 */
[----:B------:R-:W-:Y:S05]  /*16a0*/  @P3 BRA `(.L_x_56) ;  /* 0x00000000001c3947 */ /* 0x000fea0003800000 */
[----:B------:R-:W2:Y:S01]  /*16b0*/  LDG.E R24, desc[UR6][R14.64+0x4] ;  /* 0x000004060e187981 */ /* 0x000ea2000c1e1900 */
[----:B------:R-:W2:Y:S02]  /*16c0*/  LDCU UR4, c[0x3][0x4c] ;  /* 0x00c00980ff0477ac */ /* 0x000ea40008000800 */
[----:B--2---:R-:W-:Y:S01]  /*16d0*/  FFMA R11, R24, UR4, R11 ;  /* 0x00000004180b7c23 */ /* 0x004fe2000800000b */
[----:B------:R-:W-:Y:S06]  /*16e0*/  BRA `(.L_x_56) ;  /* 0x00000000000c7947 */ /* 0x000fec0003800000 */
.L_x_55:
[----:B------:R-:W0:Y:S01]  /*16f0*/  LDS R24, [R6+0xe0] ;  /* 0x0000e00006187984 */ /* 0x000e220000000800 */
[----:B------:R-:W0:Y:S02]  /*1700*/  LDCU UR4, c[0x3][0x4c] ;  /* 0x00c00980ff0477ac */ /* 0x000e240008000800 */
[----:B0-----:R-:W-:-:S07]  /*1710*/  FFMA R11, R24, UR4, R11 ;  /* 0x00000004180b7c23 */ /* 0x001fce000800000b */
.L_x_56:
[----:B------:R-:W-:Y:S05]  /*1720*/  BSYNC.RECONVERGENT B0 ;  /* 0x0000000000007941 */ /* 0x000fea0003800200 */
.L_x_54:
        /* <DEDUP_REMOVED lines=9> */
.L_x_58:
[----:B------:R-:W0:Y:S01]  /*17c0*/  LDS R14, [R6+0xe4] ;  /* 0x0000e400060e7984 */ /* 0x000e220000000800 */
[----:B------:R-:W0:Y:S02]  /*17d0*/  LDCU UR4, c[0x3][0x50] ;  /* 0x00c00a00ff0477ac */ /* 0x000e240008000800 */
[----:B0-----:R-:W-:-:S07]  /*17e0*/  FFMA R11, R14, UR4, R11 ;  /* 0x000000040e0b7c23 */ /* 0x001fce000800000b */
.L_x_59:
[----:B------:R-:W-:Y:S05]  /*17f0*/  BSYNC.RECONVERGENT B0 ;  /* 0x0000000000007941 */ /* 0x000fea0003800200 */
.L_x_57:
[----:B------:R-:W-:Y:S01]  /*1800*/  LOP3.LUT R13, R0, R12, RZ, 0xfc, !PT ;  /* 0x0000000c000d7212 */ /* 0x000fe200078efcff */
[----:B------:R-:W-:Y:S01]  /*1810*/  VIADD R15, R16, 0xffffffff ;  /* 0xffffffff100f7836 */ /* 0x000fe20000000000 */
[----:B------:R-:W-:Y:S02]  /*1820*/  BSSY.RECONVERGENT B0, `(.L_x_60) ;  /* 0x000000e000007945 */ /* 0x000fe40003800200 */
        /* <DEDUP_REMOVED lines=10> */
.L_x_61:
[----:B------:R-:W0:Y:S01]  /*18d0*/  LDS R16, [R6+0xfc] ;  /* 0x0000fc0006107984 */ /* 0x000e220000000800 */
[----:B------:R-:W0:Y:S02]  /*18e0*/  LDCU UR4, c[0x3][0x54] ;  /* 0x00c00a80ff0477ac */ /* 0x000e240008000800 */
[----:B0-----:R-:W-:-:S07]  /*18f0*/  FFMA R11, R16, UR4, R11 ;  /* 0x00000004100b7c23 */ /* 0x001fce000800000b */
.L_x_62:
[----:B------:R-:W-:Y:S05]  /*1900*/  BSYNC.RECONVERGENT B0 ;  /* 0x0000000000007941 */ /* 0x000fea0003800200 */
.L_x_60:
        /* <DEDUP_REMOVED lines=10> */
.L_x_64:
[----:B------:R-:W0:Y:S01]  /*19b0*/  LDS R12, [R6+0x100] ;  /* 0x00010000060c7984 */ /* 0x000e220000000800 */
[----:B------:R-:W0:Y:S02]  /*19c0*/  LDCU UR4, c[0x3][0x58] ;  /* 0x00c00b00ff0477ac */ /* 0x000e240008000800 */
[----:B0-----:R-:W-:-:S07]  /*19d0*/  FFMA R11, R12, UR4, R11 ;  /* 0x000000040c0b7c23 */ /* 0x001fce000800000b */
.L_x_65:
[----:B------:R-:W-:Y:S05]  /*19e0*/  BSYNC.RECONVERGENT B0 ;  /* 0x0000000000007941 */ /* 0x000fea0003800200 */
.L_x_63:
        /* <DEDUP_REMOVED lines=9> */
.L_x_67:
[----:B------:R-:W0:Y:S01]  /*1a80*/  LDS R12, [R6+0x104] ;  /* 0x00010400060c7984 */ /* 0x000e220000000800 */
[----:B------:R-:W0:Y:S02]  /*1a90*/  LDCU UR4, c[0x3][0x5c] ;  /* 0x00c00b80ff0477ac */ /* 0x000e240008000800 */
[----:B0-----:R-:W-:-:S07]  /*1aa0*/  FFMA R11, R12, UR4, R11 ;  /* 0x000000040c0b7c23 */ /* 0x001fce000800000b */
.L_x_68:
[----:B------:R-:W-:Y:S05]  /*1ab0*/  BSYNC.RECONVERGENT B0 ;  /* 0x0000000000007941 */ /* 0x000fea0003800200 */
.L_x_66:
[----:B------:R-:W-:Y:S01]  /*1ac0*/  ISETP.LT.U32.AND P1, PT, R0, 0x8, !P1 ;  /* 0x000000080000780c */ /* 0x000fe20004f21070 */
[----:B------:R-:W-:Y:S01]  /*1ad0*/  BSSY.RECONVERGENT B0, `(.L_x_69) ;  /* 0x000000f000007945 */ /* 0x000fe20003800200 */
[----:B------:R-:W-:Y:S02]  /*1ae0*/  ISETP.LT.U32.AND P3, PT, R20, 0x8, PT ;  /* 0x000000081400780c */ /* 0x000fe40003f61070 */
        /* <DEDUP_REMOVED lines=10> */
.L_x_70:
[----:B------:R-:W0:Y:S01]  /*1b90*/  LDS R0, [R6+0x11c] ;  /* 0x00011c0006007984 */ /* 0x000e220000000800 */
[----:B------:R-:W0:Y:S02]  /*1ba0*/  LDCU UR4, c[0x3][0x60] ;  /* 0x00c00c00ff0477ac */ /* 0x000e240008000800 */
[----:B0-----:R-:W-:-:S07]  /*1bb0*/  FFMA R11, R0, UR4, R11 ;  /* 0x00000004000b7c23 */ /* 0x001fce000800000b */
.L_x_71:
[----:B------:R-:W-:Y:S05]  /*1bc0*/  BSYNC.RECONVERGENT B0 ;  /* 0x0000000000007941 */ /* 0x000fea0003800200 */
.L_x_69:
        /* <DEDUP_REMOVED lines=9> */
.L_x_73:
[----:B------:R-:W0:Y:S01]  /*1c60*/  LDS R0, [R6+0x120] ;  /* 0x0001200006007984 */ /* 0x000e220000000800 */
[----:B------:R-:W0:Y:S02]  /*1c70*/  LDCU UR4, c[0x3][0x64] ;  /* 0x00c00c80ff0477ac */ /* 0x000e240008000800 */
[----:B0-----:R-:W-:-:S07]  /*1c80*/  FFMA R11, R0, UR4, R11 ;  /* 0x00000004000b7c23 */ /* 0x001fce000800000b */
.L_x_74:
[----:B------:R-:W-:Y:S05]  /*1c90*/  BSYNC.RECONVERGENT B0 ;  /* 0x0000000000007941 */ /* 0x000fea0003800200 */
.L_x_72:
        /* <DEDUP_REMOVED lines=9> */
.L_x_76:
[----:B------:R-:W0:Y:S01]  /*1d30*/  LDS R6, [R6+0x124] ;  /* 0x0001240006067984 */ /* 0x000e220000000800 */
[----:B------:R-:W0:Y:S02]  /*1d40*/  LDCU UR4, c[0x3][0x68] ;  /* 0x00c00d00ff0477ac */ /* 0x000e240008000800 */
[----:B0-----:R-:W-:-:S07]  /*1d50*/  FFMA R11, R6, UR4, R11 ;  /* 0x00000004060b7c23 */ /* 0x001fce000800000b */
.L_x_77:
[----:B------:R-:W-:Y:S05]  /*1d60*/  BSYNC.RECONVERGENT B0 ;  /* 0x0000000000007941 */ /* 0x000fea0003800200 */
.L_x_75:
[----:B------:R-:W0:Y:S01]  /*1d70*/  LDC.64 R4, c[0x0][0x388] ;  /* 0x0000e200ff047b82 */ /* 0x000e220000000a00 */
[----:B------:R-:W-:-:S04]  /*1d80*/  IMAD R3, R8, R3, R10 ;  /* 0x0000000308037224 */ /* 0x000fc800078e020a */
[----:B------:R-:W-:-:S04]  /*1d90*/  IMAD R3, R3, R2, R7 ;  /* 0x0000000203037224 */ /* 0x000fc800078e0207 */
[----:B0-----:R-:W-:-:S05]  /*1da0*/  IMAD.WIDE R2, R3, 0x4, R4 ;  /* 0x0000000403027825 */ /* 0x001fca00078e0204 */
[----:B------:R-:W-:Y:S01]  /*1db0*/  STG.E desc[UR6][R2.64], R11 ;  /* 0x0000000b02007986 */ /* 0x000fe2000c101906 */
[----:B------:R-:W-:Y:S05]  /*1dc0*/  EXIT ;  /* 0x000000000000794d */ /* 0x000fea0003800000 */
.L_x_78:
[----:B------:R-:W-:-:S00]  /*1dd0*/  BRA `(.L_x_78) ;  /* 0xfffffffc00fc7947 */ /* 0x000fc0000383ffff */
[----:B------:R-:W-:-:S00]  /*1de0*/  NOP ;  /* 0x0000000000007918 */ /* 0x000fc00000000000 */
        /* <DEDUP_REMOVED lines=9> */
.L_x_79:


//--------------------- .nv.shared._Z12conv3DCachedPfS_iii --------------------------
	.section	.nv.shared._Z12conv3DCachedPfS_iii,"aw",@nobits
	.sectionflags	@""
	.align	4
.nv.shared._Z12conv3DCachedPfS_iii:
	.zero		3072


//--------------------- .nv.shared.reserved.0     --------------------------
	.section	.nv.shared.reserved.0,"aw",@nobits
	.weak		__nv_reservedSMEM_offset_0_alias
	.size		__nv_reservedSMEM_offset_0_alias, 0, 64
	.other		__nv_reservedSMEM_offset_0_alias,@"STO_CUDA_RESERVED_SHARED STV_DEFAULT"
__nv_reservedSMEM_offset_0_alias:
	.zero		0
	.zero		64


//--------------------- .nv.constant0._Z12conv3DCachedPfS_iii --------------------------
	.section	.nv.constant0._Z12conv3DCachedPfS_iii,"a",@progbits
	.sectionflags	@""
	.align	4
.nv.constant0._Z12conv3DCachedPfS_iii:
	.zero		924


//--------------------- SYMBOLS --------------------------

	.type		.nv.reservedSmem.offset0,@object
	.size		.nv.reservedSmem.offset0,0x4
	.type		.nv.reservedSmem.cap,@object
	.size		.nv.reservedSmem.cap,0x4
